//
// Generated by NVIDIA NVVM Compiler
//
// Compiler Build ID: CL-36424714
// Cuda compilation tools, release 13.0, V13.0.88
// Based on NVVM 20.0.0
//

.version 9.0
.target sm_100
.address_size 64

	// .globl	_Z4gSumPfS_S_

.visible .entry _Z4gSumPfS_S_(
	.param .u64 .ptr .align 1 _Z4gSumPfS_S__param_0,
	.param .u64 .ptr .align 1 _Z4gSumPfS_S__param_1,
	.param .u64 .ptr .align 1 _Z4gSumPfS_S__param_2
)
{
	.reg .b32 	%r<5>;
	.reg .b32 	%f<4>;
	.reg .b64 	%rd<11>;

	ld.param.u64 	%rd1, [_Z4gSumPfS_S__param_0];
	ld.param.u64 	%rd2, [_Z4gSumPfS_S__param_1];
	ld.param.u64 	%rd3, [_Z4gSumPfS_S__param_2];
	cvta.to.global.u64 	%rd4, %rd3;
	cvta.to.global.u64 	%rd5, %rd2;
	cvta.to.global.u64 	%rd6, %rd1;
	mov.u32 	%r1, %tid.x;
	mov.u32 	%r2, %ntid.x;
	mov.u32 	%r3, %ctaid.x;
	mad.lo.s32 	%r4, %r2, %r3, %r1;
	mul.wide.u32 	%rd7, %r4, 4;
	add.s64 	%rd8, %rd6, %rd7;
	ld.global.f32 	%f1, [%rd8];
	add.s64 	%rd9, %rd5, %rd7;
	ld.global.f32 	%f2, [%rd9];
	add.f32 	%f3, %f1, %f2;
	add.s64 	%rd10, %rd4, %rd7;
	st.global.f32 	[%rd10], %f3;
	ret;

}


// ===== COMPILED SASS (sm_100) =====

	.target	sm_100

	.elftype	@"ET_EXEC"


//--------------------- .note.nv.tkinfo           --------------------------
	.section	.note.nv.tkinfo,"",@"SHT_NOTE"
	.sectionflags	@"SHF_NOTE_NV_TKINFO"
	.tkinfo
        /*0018*/ 	.word	0x00000002
        /*0030*/ 	.string	""
        /*0030*/ 	.string	"ptxas"
        /*0030*/ 	.string	"Cuda compilation tools, release 13.0, V13.0.88"
        /*0030*/ 	.string	"Build cuda_13.0.r13.0/compiler.36424714_0"
        /*0030*/ 	.string	"-arch sm_100 -m 64 "



//--------------------- .note.nv.cuinfo           --------------------------
	.section	.note.nv.cuinfo,"",@"SHT_NOTE"
	.sectionflags	@"SHF_NOTE_NV_CUINFO"
        /*0018*/ 	.short	0x0002
        /*001a*/ 	.short	0x0064
        /*001c*/ 	.short	0x0082
	.zero		2


//--------------------- .nv.info                  --------------------------
	.section	.nv.info,"",@"SHT_CUDA_INFO"
	.align	4


	//----- nvinfo : EIATTR_REGCOUNT
	.align		4
        /*0000*/ 	.byte	0x04, 0x2f
        /*0002*/ 	.short	(.L_1 - .L_0)
	.align		4
.L_0:
        /*0004*/ 	.word	index@(_Z4gSumPfS_S_)
        /*0008*/ 	.word	0x0000000c


	//----- nvinfo : EIATTR_FRAME_SIZE
	.align		4
.L_1:
        /*000c*/ 	.byte	0x04, 0x11
        /*000e*/ 	.short	(.L_3 - .L_2)
	.align		4
.L_2:
        /*0010*/ 	.word	index@(_Z4gSumPfS_S_)
        /*0014*/ 	.word	0x00000000


	//----- nvinfo : EIATTR_MIN_STACK_SIZE
	.align		4
.L_3:
        /*0018*/ 	.byte	0x04, 0x12
        /*001a*/ 	.short	(.L_5 - .L_4)
	.align		4
.L_4:
        /*001c*/ 	.word	index@(_Z4gSumPfS_S_)
        /*0020*/ 	.word	0x00000000
.L_5:


//--------------------- .nv.compat                --------------------------
	.section	.nv.compat,"",@"SHT_CUDA_COMPAT_INFO"
	.align	4
        /*0000*/ 	.byte	0x02, 0x09, 0x00, 0x00, 0x02, 0x02, 0x01, 0x00, 0x02, 0x05, 0x05, 0x00, 0x03, 0x07, 0x01, 0x01
        /*0010*/ 	.byte	0x02, 0x03, 0x00, 0x00, 0x02, 0x06, 0x01, 0x00, 0x04, 0x0b, 0x08, 0x00, 0x09, 0x00, 0x00, 0x00
        /*0020*/ 	.byte	0x00, 0x00, 0x00, 0x00


//--------------------- .nv.info._Z4gSumPfS_S_    --------------------------
	.section	.nv.info._Z4gSumPfS_S_,"",@"SHT_CUDA_INFO"
	.sectionflags	@""
	.align	4


	//----- nvinfo : EIATTR_CUDA_API_VERSION
	.align		4
        /*0000*/ 	.byte	0x04, 0x37
        /*0002*/ 	.short	(.L_7 - .L_6)
.L_6:
        /*0004*/ 	.word	0x00000082


	//----- nvinfo : EIATTR_KPARAM_INFO
	.align		4
.L_7:
        /*0008*/ 	.byte	0x04, 0x17
        /*000a*/ 	.short	(.L_9 - .L_8)
.L_8:
        /*000c*/ 	.word	0x00000000
        /*0010*/ 	.short	0x0002
        /*0012*/ 	.short	0x0010
        /*0014*/ 	.byte	0x00, 0xf5, 0x21, 0x00


	//----- nvinfo : EIATTR_KPARAM_INFO
	.align		4
.L_9:
        /*0018*/ 	.byte	0x04, 0x17
        /*001a*/ 	.short	(.L_11 - .L_10)
.L_10:
        /*001c*/ 	.word	0x00000000
        /*0020*/ 	.short	0x0001
        /*0022*/ 	.short	0x0008
        /*0024*/ 	.byte	0x00, 0xf5, 0x21, 0x00


	//----- nvinfo : EIATTR_KPARAM_INFO
	.align		4
.L_11:
        /*0028*/ 	.byte	0x04, 0x17
        /*002a*/ 	.short	(.L_13 - .L_12)
.L_12:
        /*002c*/ 	.word	0x00000000
        /*0030*/ 	.short	0x0000
        /*0032*/ 	.short	0x0000
        /*0034*/ 	.byte	0x00, 0xf5, 0x21, 0x00


	//----- nvinfo : EIATTR_SPARSE_MMA_MASK
	.align		4
.L_13:
        /*0038*/ 	.byte	0x03, 0x50
        /*003a*/ 	.short	0x0000


	//----- nvinfo : EIATTR_MAXREG_COUNT
	.align		4
        /*003c*/ 	.byte	0x03, 0x1b
        /*003e*/ 	.short	0x00ff


	//----- nvinfo : EIATTR_MERCURY_ISA_VERSION
	.align		4
        /*0040*/ 	.byte	0x03, 0x5f
        /*0042*/ 	.short	0x0101


	//----- nvinfo : EIATTR_VRC_CTA_INIT_COUNT
	.align		4
        /*0044*/ 	.byte	0x02, 0x4a
	.zero		1
	.zero		1


	//----- nvinfo : EIATTR_EXIT_INSTR_OFFSETS
	.align		4
        /*0048*/ 	.byte	0x04, 0x1c
        /*004a*/ 	.short	(.L_15 - .L_14)


	//   ....[0]....
.L_14:
        /*004c*/ 	.word	0x00000100


	//----- nvinfo : EIATTR_CBANK_PARAM_SIZE
	.align		4
.L_15:
        /*0050*/ 	.byte	0x03, 0x19
        /*0052*/ 	.short	0x0018


	//----- nvinfo : EIATTR_PARAM_CBANK
	.align		4
        /*0054*/ 	.byte	0x04, 0x0a
        /*0056*/ 	.short	(.L_17 - .L_16)
	.align		4
.L_16:
        /*0058*/ 	.word	index@(.nv.constant0._Z4gSumPfS_S_)
        /*005c*/ 	.short	0x0380
        /*005e*/ 	.short	0x0018


	//----- nvinfo : EIATTR_SW_WAR
	.align		4
.L_17:
        /*0060*/ 	.byte	0x04, 0x36
        /*0062*/ 	.short	(.L_19 - .L_18)
.L_18:
        /*0064*/ 	.word	0x00000008
.L_19:


//--------------------- .nv.callgraph             --------------------------
	.section	.nv.callgraph,"",@"SHT_CUDA_CALLGRAPH"
	.align	4
	.sectionentsize	8
	.align		4
        /*0000*/ 	.word	0x00000000
	.align		4
        /*0004*/ 	.word	0xffffffff
	.align		4
        /*0008*/ 	.word	0x00000000
	.align		4
        /*000c*/ 	.word	0xfffffffe
	.align		4
        /*0010*/ 	.word	0x00000000
	.align		4
        /*0014*/ 	.word	0xfffffffd
	.align		4
        /*0018*/ 	.word	0x00000000
	.align		4
        /*001c*/ 	.word	0xfffffffc


//--------------------- .text._Z4gSumPfS_S_       --------------------------
	.section	.text._Z4gSumPfS_S_,"ax",@progbits
	.align	128
        .global         _Z4gSumPfS_S_
        .type           _Z4gSumPfS_S_,@function
        .size           _Z4gSumPfS_S_,(.L_x_1 - _Z4gSumPfS_S_)
        .other          _Z4gSumPfS_S_,@"STO_CUDA_ENTRY STV_DEFAULT"
_Z4gSumPfS_S_:
.text._Z4gSumPfS_S_:
[----:B------:R-:W-:Y:S01]  /*0000*/  LDC R1, c[0x0][0x37c] ;  /* 0x0000df00ff017b82 */ /* 0x000fe20000000800 */
[----:B------:R-:W0:Y:S07]  /*0010*/  S2R R9, SR_TID.X ;  /* 0x0000000000097919 */ /* 0x000e2e0000002100 */
[----:B------:R-:W1:Y:S01]  /*0020*/  LDC.64 R2, c[0x0][0x380] ;  /* 0x0000e000ff027b82 */ /* 0x000e620000000a00 */
[----:B------:R-:W0:Y:S01]  /*0030*/  LDCU UR6, c[0x0][0x360] ;  /* 0x00006c00ff0677ac */ /* 0x000e220008000800 */
[----:B------:R-:W0:Y:S01]  /*0040*/  S2R R0, SR_CTAID.X ;  /* 0x0000000000007919 */ /* 0x000e220000002500 */
[----:B------:R-:W2:Y:S05]  /*0050*/  LDCU.64 UR4, c[0x0][0x358] ;  /* 0x00006b00ff0477ac */ /* 0x000eaa0008000a00 */
[----:B------:R-:W3:Y:S08]  /*0060*/  LDC.64 R4, c[0x0][0x388] ;  /* 0x0000e200ff047b82 */ /* 0x000ef00000000a00 */
[----:B------:R-:W4:Y:S01]  /*0070*/  LDC.64 R6, c[0x0][0x390] ;  /* 0x0000e400ff067b82 */ /* 0x000f220000000a00 */
[----:B0-----:R-:W-:-:S04]  /*0080*/  IMAD R9, R0, UR6, R9 ;  /* 0x0000000600097c24 */ /* 0x001fc8000f8e0209 */
[----:B-1----:R-:W-:-:S04]  /*0090*/  IMAD.WIDE.U32 R2, R9, 0x4, R2 ;  /* 0x0000000409027825 */ /* 0x002fc800078e0002 */
[C---:B---3--:R-:W-:Y:S02]  /*00a0*/  IMAD.WIDE.U32 R4, R9.reuse, 0x4, R4 ;  /* 0x0000000409047825 */ /* 0x048fe400078e0004 */
[----:B--2---:R-:W2:Y:S04]  /*00b0*/  LDG.E R2, desc[UR4][R2.64] ;  /* 0x0000000402027981 */ /* 0x004ea8000c1e1900 */
[----:B------:R-:W2:Y:S01]  /*00c0*/  LDG.E R5, desc[UR4][R4.64] ;  /* 0x0000000404057981 */ /* 0x000ea2000c1e1900 */
[----:B----4-:R-:W-:-:S04]  /*00d0*/  IMAD.WIDE.U32 R6, R9, 0x4, R6 ;  /* 0x0000000409067825 */ /* 0x010fc800078e0006 */
[----:B--2---:R-:W-:-:S05]  /*00e0*/  FADD R9, R2, R5 ;  /* 0x0000000502097221 */ /* 0x004fca0000000000 */
[----:B------:R-:W-:Y:S01]  /*00f0*/  STG.E desc[UR4][R6.64], R9 ;  /* 0x0000000906007986 */ /* 0x000fe2000c101904 */
[----:B------:R-:W-:Y:S05]  /*0100*/  EXIT ;  /* 0x000000000000794d */ /* 0x000fea0003800000 */
.L_x_0:
[----:B------:R-:W-:-:S00]  /*0110*/  BRA `(.L_x_0) ;  /* 0xfffffffc00fc7947 */ /* 0x000fc0000383ffff */
[----:B------:R-:W-:-:S00]  /*0120*/  NOP ;  /* 0x0000000000007918 */ /* 0x000fc00000000000 */
        /* <DEDUP_REMOVED lines=13> */
.L_x_1:


//--------------------- .nv.shared.reserved.0     --------------------------
	.section	.nv.shared.reserved.0,"aw",@nobits
	.weak		__nv_reservedSMEM_offset_0_alias
	.size		__nv_reservedSMEM_offset_0_alias, 0, 64
	.other		__nv_reservedSMEM_offset_0_alias,@"STO_CUDA_RESERVED_SHARED STV_DEFAULT"
__nv_reservedSMEM_offset_0_alias:
	.zero		0
	.zero		64


//--------------------- .nv.constant0._Z4gSumPfS_S_ --------------------------
	.section	.nv.constant0._Z4gSumPfS_S_,"a",@progbits
	.sectionflags	@""
	.align	4
.nv.constant0._Z4gSumPfS_S_:
	.zero		920


//--------------------- SYMBOLS --------------------------

	.type		.nv.reservedSmem.offset0,@object
	.size		.nv.reservedSmem.offset0,0x4
